//
// Generated by NVIDIA NVVM Compiler
//
// Compiler Build ID: CL-36424714
// Cuda compilation tools, release 13.0, V13.0.88
// Based on NVVM 20.0.0
//

.version 9.0
.target sm_100
.address_size 64

	// .globl	_Z11kernel_convPdS_S_diiii

.visible .entry _Z11kernel_convPdS_S_diiii(
	.param .u64 .ptr .align 1 _Z11kernel_convPdS_S_diiii_param_0,
	.param .u64 .ptr .align 1 _Z11kernel_convPdS_S_diiii_param_1,
	.param .u64 .ptr .align 1 _Z11kernel_convPdS_S_diiii_param_2,
	.param .f64 _Z11kernel_convPdS_S_diiii_param_3,
	.param .u32 _Z11kernel_convPdS_S_diiii_param_4,
	.param .u32 _Z11kernel_convPdS_S_diiii_param_5,
	.param .u32 _Z11kernel_convPdS_S_diiii_param_6,
	.param .u32 _Z11kernel_convPdS_S_diiii_param_7
)
{
	.reg .pred 	%p<10>;
	.reg .b32 	%r<55>;
	.reg .b64 	%rd<40>;
	.reg .b64 	%fd<73>;

	ld.param.u64 	%rd8, [_Z11kernel_convPdS_S_diiii_param_0];
	ld.param.u64 	%rd7, [_Z11kernel_convPdS_S_diiii_param_1];
	ld.param.u64 	%rd9, [_Z11kernel_convPdS_S_diiii_param_2];
	ld.param.f64 	%fd15, [_Z11kernel_convPdS_S_diiii_param_3];
	ld.param.u32 	%r31, [_Z11kernel_convPdS_S_diiii_param_5];
	ld.param.u32 	%r32, [_Z11kernel_convPdS_S_diiii_param_6];
	ld.param.u32 	%r33, [_Z11kernel_convPdS_S_diiii_param_7];
	cvta.to.global.u64 	%rd1, %rd8;
	cvta.to.global.u64 	%rd2, %rd9;
	mov.u32 	%r1, %tid.x;
	mov.u32 	%r2, %ctaid.x;
	setp.lt.s32 	%p1, %r33, 1;
	mov.f64 	%fd71, 0d0000000000000000;
	@%p1 bra 	$L__BB0_14;
	and.b32  	%r3, %r33, 7;
	add.s32 	%r4, %r3, -1;
	and.b32  	%r5, %r33, 3;
	and.b32  	%r6, %r33, 2147483640;
	and.b32  	%r7, %r33, 1;
	neg.s32 	%r8, %r6;
	add.s64 	%rd3, %rd1, 32;
	add.s32 	%r9, %r33, %r2;
	mov.b32 	%r45, 0;
	mov.f64 	%fd71, 0d0000000000000000;
$L__BB0_2:
	setp.lt.u32 	%p2, %r33, 8;
	add.s32 	%r36, %r45, %r2;
	mul.lo.s32 	%r11, %r45, %r33;
	mul.lo.s32 	%r12, %r36, %r31;
	mov.b32 	%r51, 0;
	mov.u32 	%r50, %r1;
	@%p2 bra 	$L__BB0_5;
	mul.wide.u32 	%rd10, %r11, 8;
	add.s64 	%rd11, %rd2, %rd10;
	add.s64 	%rd39, %rd11, 32;
	add.s32 	%r46, %r1, %r12;
	mov.u32 	%r50, %r1;
	mov.u32 	%r48, %r8;
$L__BB0_4:
	.pragma "nounroll";
	mul.wide.s32 	%rd12, %r46, 8;
	add.s64 	%rd13, %rd3, %rd12;
	ld.global.f64 	%fd19, [%rd39+-32];
	ld.global.f64 	%fd20, [%rd13+-32];
	fma.rn.f64 	%fd21, %fd19, %fd20, %fd71;
	ld.global.f64 	%fd22, [%rd39+-24];
	ld.global.f64 	%fd23, [%rd13+-24];
	fma.rn.f64 	%fd24, %fd22, %fd23, %fd21;
	ld.global.f64 	%fd25, [%rd39+-16];
	ld.global.f64 	%fd26, [%rd13+-16];
	fma.rn.f64 	%fd27, %fd25, %fd26, %fd24;
	ld.global.f64 	%fd28, [%rd39+-8];
	ld.global.f64 	%fd29, [%rd13+-8];
	fma.rn.f64 	%fd30, %fd28, %fd29, %fd27;
	ld.global.f64 	%fd31, [%rd39];
	ld.global.f64 	%fd32, [%rd13];
	fma.rn.f64 	%fd33, %fd31, %fd32, %fd30;
	ld.global.f64 	%fd34, [%rd39+8];
	ld.global.f64 	%fd35, [%rd13+8];
	fma.rn.f64 	%fd36, %fd34, %fd35, %fd33;
	ld.global.f64 	%fd37, [%rd39+16];
	ld.global.f64 	%fd38, [%rd13+16];
	fma.rn.f64 	%fd39, %fd37, %fd38, %fd36;
	ld.global.f64 	%fd40, [%rd39+24];
	ld.global.f64 	%fd41, [%rd13+24];
	fma.rn.f64 	%fd71, %fd40, %fd41, %fd39;
	add.s64 	%rd39, %rd39, 64;
	add.s32 	%r48, %r48, 8;
	add.s32 	%r50, %r50, 8;
	add.s32 	%r46, %r46, 8;
	setp.ne.s32 	%p3, %r48, 0;
	mov.u32 	%r51, %r6;
	@%p3 bra 	$L__BB0_4;
$L__BB0_5:
	setp.eq.s32 	%p4, %r3, 0;
	@%p4 bra 	$L__BB0_13;
	setp.lt.u32 	%p5, %r4, 3;
	@%p5 bra 	$L__BB0_8;
	add.s32 	%r37, %r51, %r11;
	mul.wide.u32 	%rd14, %r37, 8;
	add.s64 	%rd15, %rd2, %rd14;
	ld.global.f64 	%fd43, [%rd15];
	add.s32 	%r38, %r50, %r12;
	mul.wide.s32 	%rd16, %r38, 8;
	add.s64 	%rd17, %rd1, %rd16;
	ld.global.f64 	%fd44, [%rd17];
	fma.rn.f64 	%fd45, %fd43, %fd44, %fd71;
	cvt.u64.u32 	%rd18, %r11;
	cvt.u64.u32 	%rd19, %r51;
	add.s64 	%rd20, %rd19, %rd18;
	shl.b64 	%rd21, %rd20, 3;
	add.s64 	%rd22, %rd2, %rd21;
	ld.global.f64 	%fd46, [%rd22+8];
	ld.global.f64 	%fd47, [%rd17+8];
	fma.rn.f64 	%fd48, %fd46, %fd47, %fd45;
	ld.global.f64 	%fd49, [%rd22+16];
	ld.global.f64 	%fd50, [%rd17+16];
	fma.rn.f64 	%fd51, %fd49, %fd50, %fd48;
	ld.global.f64 	%fd52, [%rd22+24];
	ld.global.f64 	%fd53, [%rd17+24];
	fma.rn.f64 	%fd71, %fd52, %fd53, %fd51;
	add.s32 	%r50, %r50, 4;
	add.s32 	%r51, %r51, 4;
$L__BB0_8:
	setp.eq.s32 	%p6, %r5, 0;
	@%p6 bra 	$L__BB0_13;
	setp.eq.s32 	%p7, %r5, 1;
	@%p7 bra 	$L__BB0_11;
	add.s32 	%r39, %r51, %r11;
	mul.wide.u32 	%rd23, %r39, 8;
	add.s64 	%rd24, %rd2, %rd23;
	ld.global.f64 	%fd55, [%rd24];
	add.s32 	%r40, %r50, %r12;
	mul.wide.s32 	%rd25, %r40, 8;
	add.s64 	%rd26, %rd1, %rd25;
	ld.global.f64 	%fd56, [%rd26];
	fma.rn.f64 	%fd57, %fd55, %fd56, %fd71;
	cvt.u64.u32 	%rd27, %r11;
	cvt.u64.u32 	%rd28, %r51;
	add.s64 	%rd29, %rd28, %rd27;
	shl.b64 	%rd30, %rd29, 3;
	add.s64 	%rd31, %rd2, %rd30;
	ld.global.f64 	%fd58, [%rd31+8];
	ld.global.f64 	%fd59, [%rd26+8];
	fma.rn.f64 	%fd71, %fd58, %fd59, %fd57;
	add.s32 	%r50, %r50, 2;
	add.s32 	%r51, %r51, 2;
$L__BB0_11:
	setp.eq.s32 	%p8, %r7, 0;
	@%p8 bra 	$L__BB0_13;
	add.s32 	%r41, %r51, %r11;
	mul.wide.u32 	%rd32, %r41, 8;
	add.s64 	%rd33, %rd2, %rd32;
	ld.global.f64 	%fd60, [%rd33];
	add.s32 	%r42, %r50, %r12;
	mul.wide.s32 	%rd34, %r42, 8;
	add.s64 	%rd35, %rd1, %rd34;
	ld.global.f64 	%fd61, [%rd35];
	fma.rn.f64 	%fd71, %fd60, %fd61, %fd71;
$L__BB0_13:
	add.s32 	%r45, %r45, 1;
	add.s32 	%r43, %r45, %r2;
	setp.lt.s32 	%p9, %r43, %r9;
	@%p9 bra 	$L__BB0_2;
$L__BB0_14:
	cvta.to.global.u64 	%rd36, %rd7;
	add.f64 	%fd62, %fd15, %fd71;
	mad.lo.s32 	%r44, %r32, %r2, %r1;
	mul.wide.s32 	%rd37, %r44, 8;
	add.s64 	%rd38, %rd36, %rd37;
	st.global.f64 	[%rd38], %fd62;
	ret;

}


// ===== COMPILED SASS (sm_100) =====

	.target	sm_100

	.elftype	@"ET_EXEC"


//--------------------- .note.nv.tkinfo           --------------------------
	.section	.note.nv.tkinfo,"",@"SHT_NOTE"
	.sectionflags	@"SHF_NOTE_NV_TKINFO"
	.tkinfo
        /*0018*/ 	.word	0x00000002
        /*0030*/ 	.string	""
        /*0030*/ 	.string	"ptxas"
        /*0030*/ 	.string	"Cuda compilation tools, release 13.0, V13.0.88"
        /*0030*/ 	.string	"Build cuda_13.0.r13.0/compiler.36424714_0"
        /*0030*/ 	.string	"-arch sm_100 -m 64 "



//--------------------- .note.nv.cuinfo           --------------------------
	.section	.note.nv.cuinfo,"",@"SHT_NOTE"
	.sectionflags	@"SHF_NOTE_NV_CUINFO"
        /*0018*/ 	.short	0x0002
        /*001a*/ 	.short	0x0064
        /*001c*/ 	.short	0x0082
	.zero		2


//--------------------- .nv.info                  --------------------------
	.section	.nv.info,"",@"SHT_CUDA_INFO"
	.align	4


	//----- nvinfo : EIATTR_REGCOUNT
	.align		4
        /*0000*/ 	.byte	0x04, 0x2f
        /*0002*/ 	.short	(.L_1 - .L_0)
	.align		4
.L_0:
        /*0004*/ 	.word	index@(_Z11kernel_convPdS_S_diiii)
        /*0008*/ 	.word	0x0000001e


	//----- nvinfo : EIATTR_FRAME_SIZE
	.align		4
.L_1:
        /*000c*/ 	.byte	0x04, 0x11
        /*000e*/ 	.short	(.L_3 - .L_2)
	.align		4
.L_2:
        /*0010*/ 	.word	index@(_Z11kernel_convPdS_S_diiii)
        /*0014*/ 	.word	0x00000000


	//----- nvinfo : EIATTR_MIN_STACK_SIZE
	.align		4
.L_3:
        /*0018*/ 	.byte	0x04, 0x12
        /*001a*/ 	.short	(.L_5 - .L_4)
	.align		4
.L_4:
        /*001c*/ 	.word	index@(_Z11kernel_convPdS_S_diiii)
        /*0020*/ 	.word	0x00000000
.L_5:


//--------------------- .nv.compat                --------------------------
	.section	.nv.compat,"",@"SHT_CUDA_COMPAT_INFO"
	.align	4
        /*0000*/ 	.byte	0x02, 0x09, 0x00, 0x00, 0x02, 0x02, 0x01, 0x00, 0x02, 0x05, 0x05, 0x00, 0x03, 0x07, 0x01, 0x01
        /*0010*/ 	.byte	0x02, 0x03, 0x00, 0x00, 0x02, 0x06, 0x01, 0x00, 0x04, 0x0b, 0x08, 0x00, 0x01, 0x00, 0x00, 0x00
        /*0020*/ 	.byte	0x00, 0x00, 0x00, 0x00


//--------------------- .nv.info._Z11kernel_convPdS_S_diiii --------------------------
	.section	.nv.info._Z11kernel_convPdS_S_diiii,"",@"SHT_CUDA_INFO"
	.sectionflags	@""
	.align	4


	//----- nvinfo : EIATTR_CUDA_API_VERSION
	.align		4
        /*0000*/ 	.byte	0x04, 0x37
        /*0002*/ 	.short	(.L_7 - .L_6)
.L_6:
        /*0004*/ 	.word	0x00000082


	//----- nvinfo : EIATTR_KPARAM_INFO
	.align		4
.L_7:
        /*0008*/ 	.byte	0x04, 0x17
        /*000a*/ 	.short	(.L_9 - .L_8)
.L_8:
        /*000c*/ 	.word	0x00000000
        /*0010*/ 	.short	0x0007
        /*0012*/ 	.short	0x002c
        /*0014*/ 	.byte	0x00, 0xf0, 0x11, 0x00


	//----- nvinfo : EIATTR_KPARAM_INFO
	.align		4
.L_9:
        /*0018*/ 	.byte	0x04, 0x17
        /*001a*/ 	.short	(.L_11 - .L_10)
.L_10:
        /*001c*/ 	.word	0x00000000
        /*0020*/ 	.short	0x0006
        /*0022*/ 	.short	0x0028
        /*0024*/ 	.byte	0x00, 0xf0, 0x11, 0x00


	//----- nvinfo : EIATTR_KPARAM_INFO
	.align		4
.L_11:
        /*0028*/ 	.byte	0x04, 0x17
        /*002a*/ 	.short	(.L_13 - .L_12)
.L_12:
        /*002c*/ 	.word	0x00000000
        /*0030*/ 	.short	0x0005
        /*0032*/ 	.short	0x0024
        /*0034*/ 	.byte	0x00, 0xf0, 0x11, 0x00


	//----- nvinfo : EIATTR_KPARAM_INFO
	.align		4
.L_13:
        /*0038*/ 	.byte	0x04, 0x17
        /*003a*/ 	.short	(.L_15 - .L_14)
.L_14:
        /*003c*/ 	.word	0x00000000
        /*0040*/ 	.short	0x0004
        /*0042*/ 	.short	0x0020
        /*0044*/ 	.byte	0x00, 0xf0, 0x11, 0x00


	//----- nvinfo : EIATTR_KPARAM_INFO
	.align		4
.L_15:
        /*0048*/ 	.byte	0x04, 0x17
        /*004a*/ 	.short	(.L_17 - .L_16)
.L_16:
        /*004c*/ 	.word	0x00000000
        /*0050*/ 	.short	0x0003
        /*0052*/ 	.short	0x0018
        /*0054*/ 	.byte	0x00, 0xf0, 0x21, 0x00


	//----- nvinfo : EIATTR_KPARAM_INFO
	.align		4
.L_17:
        /*0058*/ 	.byte	0x04, 0x17
        /*005a*/ 	.short	(.L_19 - .L_18)
.L_18:
        /*005c*/ 	.word	0x00000000
        /*0060*/ 	.short	0x0002
        /*0062*/ 	.short	0x0010
        /*0064*/ 	.byte	0x00, 0xf5, 0x21, 0x00


	//----- nvinfo : EIATTR_KPARAM_INFO
	.align		4
.L_19:
        /*0068*/ 	.byte	0x04, 0x17
        /*006a*/ 	.short	(.L_21 - .L_20)
.L_20:
        /*006c*/ 	.word	0x00000000
        /*0070*/ 	.short	0x0001
        /*0072*/ 	.short	0x0008
        /*0074*/ 	.byte	0x00, 0xf5, 0x21, 0x00


	//----- nvinfo : EIATTR_KPARAM_INFO
	.align		4
.L_21:
        /*0078*/ 	.byte	0x04, 0x17
        /*007a*/ 	.short	(.L_23 - .L_22)
.L_22:
        /*007c*/ 	.word	0x00000000
        /*0080*/ 	.short	0x0000
        /*0082*/ 	.short	0x0000
        /*0084*/ 	.byte	0x00, 0xf5, 0x21, 0x00


	//----- nvinfo : EIATTR_SPARSE_MMA_MASK
	.align		4
.L_23:
        /*0088*/ 	.byte	0x03, 0x50
        /*008a*/ 	.short	0x0000


	//----- nvinfo : EIATTR_MAXREG_COUNT
	.align		4
        /*008c*/ 	.byte	0x03, 0x1b
        /*008e*/ 	.short	0x00ff


	//----- nvinfo : EIATTR_MERCURY_ISA_VERSION
	.align		4
        /*0090*/ 	.byte	0x03, 0x5f
        /*0092*/ 	.short	0x0101


	//----- nvinfo : EIATTR_VRC_CTA_INIT_COUNT
	.align		4
        /*0094*/ 	.byte	0x02, 0x4a
	.zero		1
	.zero		1


	//----- nvinfo : EIATTR_EXIT_INSTR_OFFSETS
	.align		4
        /*0098*/ 	.byte	0x04, 0x1c
        /*009a*/ 	.short	(.L_25 - .L_24)


	//   ....[0]....
.L_24:
        /*009c*/ 	.word	0x00000960


	//----- nvinfo : EIATTR_CBANK_PARAM_SIZE
	.align		4
.L_25:
        /*00a0*/ 	.byte	0x03, 0x19
        /*00a2*/ 	.short	0x0030


	//----- nvinfo : EIATTR_PARAM_CBANK
	.align		4
        /*00a4*/ 	.byte	0x04, 0x0a
        /*00a6*/ 	.short	(.L_27 - .L_26)
	.align		4
.L_26:
        /*00a8*/ 	.word	index@(.nv.constant0._Z11kernel_convPdS_S_diiii)
        /*00ac*/ 	.short	0x0380
        /*00ae*/ 	.short	0x0030


	//----- nvinfo : EIATTR_SW_WAR
	.align		4
.L_27:
        /*00b0*/ 	.byte	0x04, 0x36
        /*00b2*/ 	.short	(.L_29 - .L_28)
.L_28:
        /*00b4*/ 	.word	0x00000008
.L_29:


//--------------------- .nv.callgraph             --------------------------
	.section	.nv.callgraph,"",@"SHT_CUDA_CALLGRAPH"
	.align	4
	.sectionentsize	8
	.align		4
        /*0000*/ 	.word	0x00000000
	.align		4
        /*0004*/ 	.word	0xffffffff
	.align		4
        /*0008*/ 	.word	0x00000000
	.align		4
        /*000c*/ 	.word	0xfffffffe
	.align		4
        /*0010*/ 	.word	0x00000000
	.align		4
        /*0014*/ 	.word	0xfffffffd
	.align		4
        /*0018*/ 	.word	0x00000000
	.align		4
        /*001c*/ 	.word	0xfffffffc


//--------------------- .text._Z11kernel_convPdS_S_diiii --------------------------
	.section	.text._Z11kernel_convPdS_S_diiii,"ax",@progbits
	.align	128
        .global         _Z11kernel_convPdS_S_diiii
        .type           _Z11kernel_convPdS_S_diiii,@function
        .size           _Z11kernel_convPdS_S_diiii,(.L_x_8 - _Z11kernel_convPdS_S_diiii)
        .other          _Z11kernel_convPdS_S_diiii,@"STO_CUDA_ENTRY STV_DEFAULT"
_Z11kernel_convPdS_S_diiii:
.text._Z11kernel_convPdS_S_diiii:
[----:B------:R-:W-:Y:S01]  /*0000*/  LDC R1, c[0x0][0x37c] ;  /* 0x0000df00ff017b82 */ /* 0x000fe20000000800 */
[----:B------:R-:W0:Y:S01]  /*0010*/  LDCU UR5, c[0x0][0x3ac] ;  /* 0x00007580ff0577ac */ /* 0x000e220008000800 */
[----:B------:R-:W1:Y:S06]  /*0020*/  S2R R0, SR_TID.X ;  /* 0x0000000000007919 */ /* 0x000e6c0000002100 */
[----:B------:R-:W2:Y:S01]  /*0030*/  S2UR UR16, SR_CTAID.X ;  /* 0x00000000001079c3 */ /* 0x000ea20000002500 */
[----:B------:R-:W-:Y:S01]  /*0040*/  CS2R R4, SRZ ;  /* 0x0000000000047805 */ /* 0x000fe2000001ff00 */
[----:B------:R-:W3:Y:S01]  /*0050*/  LDCU.64 UR14, c[0x0][0x358] ;  /* 0x00006b00ff0e77ac */ /* 0x000ee20008000a00 */
[----:B0-----:R-:W-:-:S09]  /*0060*/  UISETP.GE.AND UP0, UPT, UR5, 0x1, UPT ;  /* 0x000000010500788c */ /* 0x001fd2000bf06270 */
[----:B---3--:R-:W-:Y:S05]  /*0070*/  BRA.U !UP0, `(.L_x_0) ;  /* 0x00000009081c7547 */ /* 0x008fea000b800000 */
[----:B------:R-:W0:Y:S01]  /*0080*/  LDCU.64 UR8, c[0x0][0x380] ;  /* 0x00007000ff0877ac */ /* 0x000e220008000a00 */
[----:B------:R-:W-:Y:S01]  /*0090*/  CS2R R4, SRZ ;  /* 0x0000000000047805 */ /* 0x000fe2000001ff00 */
[----:B------:R-:W-:Y:S02]  /*00a0*/  ULOP3.LUT UR11, UR5, 0x7, URZ, 0xc0, !UPT ;  /* 0x00000007050b7892 */ /* 0x000fe4000f8ec0ff */
[----:B------:R-:W-:Y:S02]  /*00b0*/  ULOP3.LUT UR13, UR5, 0x7ffffff8, URZ, 0xc0, !UPT ;  /* 0x7ffffff8050d7892 */ /* 0x000fe4000f8ec0ff */
[----:B------:R-:W-:Y:S02]  /*00c0*/  UIADD3 UR4, UPT, UPT, UR11, -0x1, URZ ;  /* 0xffffffff0b047890 */ /* 0x000fe4000fffe0ff */
[----:B------:R-:W-:Y:S02]  /*00d0*/  ULOP3.LUT UR12, UR5, 0x3, URZ, 0xc0, !UPT ;  /* 0x00000003050c7892 */ /* 0x000fe4000f8ec0ff */
[----:B--2---:R-:W-:-:S02]  /*00e0*/  UIADD3 UR5, UPT, UPT, UR16, UR5, URZ ;  /* 0x0000000510057290 */ /* 0x004fc4000fffe0ff */
[----:B------:R-:W-:Y:S02]  /*00f0*/  UIADD3 UR10, UPT, UPT, -UR13, URZ, URZ ;  /* 0x000000ff0d0a7290 */ /* 0x000fe4000fffe1ff */
[----:B0-----:R-:W-:-:S04]  /*0100*/  UIADD3 UR8, UP0, UPT, UR8, 0x20, URZ ;  /* 0x0000002008087890 */ /* 0x001fc8000ff1e0ff */
[----:B------:R-:W-:Y:S02]  /*0110*/  UIADD3.X UR9, UPT, UPT, URZ, UR9, URZ, UP0, !UPT ;  /* 0x00000009ff097290 */ /* 0x000fe400087fe4ff */
[----:B------:R-:W-:-:S03]  /*0120*/  UISETP.GE.U32.AND UP0, UPT, UR4, 0x3, UPT ;  /* 0x000000030400788c */ /* 0x000fc6000bf06070 */
[----:B------:R-:W-:-:S08]  /*0130*/  UMOV UR4, URZ ;  /* 0x000000ff00047c82 */ /* 0x000fd00008000000 */
.L_x_6:
[----:B------:R-:W0:Y:S01]  /*0140*/  LDCU UR20, c[0x0][0x3ac] ;  /* 0x00007580ff1477ac */ /* 0x000e220008000800 */
[----:B------:R-:W-:Y:S02]  /*0150*/  HFMA2 R8, -RZ, RZ, 0, 0 ;  /* 0x00000000ff087431 */ /* 0x000fe400000001ff */
[----:B-1----:R-:W-:Y:S01]  /*0160*/  IMAD.MOV.U32 R18, RZ, RZ, R0 ;  /* 0x000000ffff127224 */ /* 0x002fe200078e0000 */
[----:B------:R-:W-:Y:S02]  /*0170*/  UIADD3 UR18, UPT, UPT, UR16, UR4, URZ ;  /* 0x0000000410127290 */ /* 0x000fe4000fffe0ff */
[----:B0-----:R-:W-:Y:S02]  /*0180*/  UISETP.GE.U32.AND UP1, UPT, UR20, 0x8, UPT ;  /* 0x000000081400788c */ /* 0x001fe4000bf26070 */
[----:B------:R-:W-:-:S07]  /*0190*/  UIMAD UR19, UR4, UR20, URZ ;  /* 0x00000014041372a4 */ /* 0x000fce000f8e02ff */
[----:B------:R-:W-:Y:S05]  /*01a0*/  BRA.U !UP1, `(.L_x_1) ;  /* 0x0000000109bc7547 */ /* 0x000fea000b800000 */
[----:B------:R-:W0:Y:S01]  /*01b0*/  LDCU.64 UR6, c[0x0][0x390] ;  /* 0x00007200ff0677ac */ /* 0x000e220008000a00 */
[----:B------:R-:W1:Y:S01]  /*01c0*/  LDC R19, c[0x0][0x3a4] ;  /* 0x0000e900ff137b82 */ /* 0x000e620000000800 */
[----:B------:R-:W-:Y:S01]  /*01d0*/  MOV R18, R0 ;  /* 0x0000000000127202 */ /* 0x000fe20000000f00 */
[----:B0-----:R-:W-:-:S04]  /*01e0*/  UIMAD.WIDE.U32 UR6, UR19, 0x8, UR6 ;  /* 0x00000008130678a5 */ /* 0x001fc8000f8e0006 */
[----:B------:R-:W-:Y:S01]  /*01f0*/  UIADD3 UR17, UP1, UPT, UR6, 0x20, URZ ;  /* 0x0000002006117890 */ /* 0x000fe2000ff3e0ff */
[----:B-1----:R-:W-:-:S03]  /*0200*/  IMAD R19, R19, UR18, R0 ;  /* 0x0000001213137c24 */ /* 0x002fc6000f8e0200 */
[----:B------:R-:W-:Y:S02]  /*0210*/  UIADD3.X UR6, UPT, UPT, URZ, UR7, URZ, UP1, !UPT ;  /* 0x00000007ff067290 */ /* 0x000fe40008ffe4ff */
[----:B------:R-:W-:-:S04]  /*0220*/  IMAD.U32 R8, RZ, RZ, UR17 ;  /* 0x00000011ff087e24 */ /* 0x000fc8000f8e00ff */
[----:B------:R-:W-:Y:S01]  /*0230*/  MOV R9, UR6 ;  /* 0x0000000600097c02 */ /* 0x000fe20008000f00 */
[----:B------:R-:W-:-:S06]  /*0240*/  UMOV UR6, UR10 ;  /* 0x0000000a00067c82 */ /* 0x000fcc0008000000 */
.L_x_2:
[----:B------:R-:W-:Y:S01]  /*0250*/  MOV R7, UR9 ;  /* 0x0000000900077c02 */ /* 0x000fe20008000f00 */
[----:B------:R-:W-:Y:S01]  /*0260*/  IMAD.U32 R6, RZ, RZ, UR8 ;  /* 0x00000008ff067e24 */ /* 0x000fe2000f8e00ff */
[----:B------:R-:W-:Y:S01]  /*0270*/  MOV R3, R9 ;  /* 0x0000000900037202 */ /* 0x000fe20000000f00 */
[----:B------:R-:W-:Y:S02]  /*0280*/  IMAD.MOV.U32 R2, RZ, RZ, R8 ;  /* 0x000000ffff027224 */ /* 0x000fe400078e0008 */
[----:B------:R-:W-:-:S03]  /*0290*/  IMAD.WIDE R6, R19, 0x8, R6 ;  /* 0x0000000813067825 */ /* 0x000fc600078e0206 */
[----:B------:R-:W2:Y:S04]  /*02a0*/  LDG.E.64 R12, desc[UR14][R2.64+-0x20] ;  /* 0xffffe00e020c7981 */ /* 0x000ea8000c1e1b00 */
[----:B------:R-:W2:Y:S04]  /*02b0*/  LDG.E.64 R24, desc[UR14][R6.64+-0x20] ;  /* 0xffffe00e06187981 */ /* 0x000ea8000c1e1b00 */
[----:B------:R-:W3:Y:S04]  /*02c0*/  LDG.E.64 R8, desc[UR14][R2.64+-0x18] ;  /* 0xffffe80e02087981 */ /* 0x000ee8000c1e1b00 */
[----:B------:R-:W3:Y:S04]  /*02d0*/  LDG.E.64 R10, desc[UR14][R6.64+-0x18] ;  /* 0xffffe80e060a7981 */ /* 0x000ee8000c1e1b00 */
[----:B------:R-:W4:Y:S04]  /*02e0*/  LDG.E.64 R20, desc[UR14][R2.64+-0x10] ;  /* 0xfffff00e02147981 */ /* 0x000f28000c1e1b00 */
[----:B------:R-:W4:Y:S04]  /*02f0*/  LDG.E.64 R22, desc[UR14][R6.64+-0x10] ;  /* 0xfffff00e06167981 */ /* 0x000f28000c1e1b00 */
[----:B------:R-:W5:Y:S04]  /*0300*/  LDG.E.64 R14, desc[UR14][R2.64+-0x8] ;  /* 0xfffff80e020e7981 */ /* 0x000f68000c1e1b00 */
[----:B------:R-:W5:Y:S01]  /*0310*/  LDG.E.64 R16, desc[UR14][R6.64+-0x8] ;  /* 0xfffff80e06107981 */ /* 0x000f62000c1e1b00 */
[----:B--2---:R-:W-:-:S03]  /*0320*/  DFMA R24, R12, R24, R4 ;  /* 0x000000180c18722b */ /* 0x004fc60000000004 */
[----:B------:R-:W2:Y:S04]  /*0330*/  LDG.E.64 R12, desc[UR14][R2.64] ;  /* 0x0000000e020c7981 */ /* 0x000ea8000c1e1b00 */
[----:B------:R-:W2:Y:S01]  /*0340*/  LDG.E.64 R4, desc[UR14][R6.64] ;  /* 0x0000000e06047981 */ /* 0x000ea2000c1e1b00 */
[----:B---3--:R-:W-:-:S03]  /*0350*/  DFMA R24, R8, R10, R24 ;  /* 0x0000000a0818722b */ /* 0x008fc60000000018 */
[----:B------:R-:W3:Y:S04]  /*0360*/  LDG.E.64 R8, desc[UR14][R2.64+0x8] ;  /* 0x0000080e02087981 */ /* 0x000ee8000c1e1b00 */
[----:B------:R-:W3:Y:S01]  /*0370*/  LDG.E.64 R10, desc[UR14][R6.64+0x8] ;  /* 0x0000080e060a7981 */ /* 0x000ee2000c1e1b00 */
[----:B----4-:R-:W-:-:S03]  /*0380*/  DFMA R24, R20, R22, R24 ;  /* 0x000000161418722b */ /* 0x010fc60000000018 */
[----:B------:R-:W4:Y:S04]  /*0390*/  LDG.E.64 R20, desc[UR14][R2.64+0x10] ;  /* 0x0000100e02147981 */ /* 0x000f28000c1e1b00 */
[----:B------:R-:W4:Y:S01]  /*03a0*/  LDG.E.64 R22, desc[UR14][R6.64+0x10] ;  /* 0x0000100e06167981 */ /* 0x000f22000c1e1b00 */
[----:B-----5:R-:W-:-:S03]  /*03b0*/  DFMA R24, R14, R16, R24 ;  /* 0x000000100e18722b */ /* 0x020fc60000000018 */
[----:B------:R-:W5:Y:S04]  /*03c0*/  LDG.E.64 R14, desc[UR14][R2.64+0x18] ;  /* 0x0000180e020e7981 */ /* 0x000f68000c1e1b00 */
[----:B------:R-:W5:Y:S01]  /*03d0*/  LDG.E.64 R16, desc[UR14][R6.64+0x18] ;  /* 0x0000180e06107981 */ /* 0x000f62000c1e1b00 */
[----:B------:R-:W-:Y:S01]  /*03e0*/  UIADD3 UR6, UPT, UPT, UR6, 0x8, URZ ;  /* 0x0000000806067890 */ /* 0x000fe2000fffe0ff */
[----:B------:R-:W-:Y:S01]  /*03f0*/  IADD3 R18, PT, PT, R18, 0x8, RZ ;  /* 0x0000000812127810 */ /* 0x000fe20007ffe0ff */
[----:B------:R-:W-:Y:S02]  /*0400*/  VIADD R19, R19, 0x8 ;  /* 0x0000000813137836 */ /* 0x000fe40000000000 */
[----:B------:R-:W-:Y:S01]  /*0410*/  UISETP.NE.AND UP1, UPT, UR6, URZ, UPT ;  /* 0x000000ff0600728c */ /* 0x000fe2000bf25270 */
[----:B--2---:R-:W-:-:S08]  /*0420*/  DFMA R4, R12, R4, R24 ;  /* 0x000000040c04722b */ /* 0x004fd00000000018 */
[----:B---3--:R-:W-:Y:S01]  /*0430*/  DFMA R4, R8, R10, R4 ;  /* 0x0000000a0804722b */ /* 0x008fe20000000004 */
[----:B------:R-:W-:-:S05]  /*0440*/  IADD3 R8, P0, PT, R2, 0x40, RZ ;  /* 0x0000004002087810 */ /* 0x000fca0007f1e0ff */
[----:B------:R-:W-:Y:S02]  /*0450*/  IMAD.X R9, RZ, RZ, R3, P0 ;  /* 0x000000ffff097224 */ /* 0x000fe400000e0603 */
[----:B----4-:R-:W-:-:S08]  /*0460*/  DFMA R4, R20, R22, R4 ;  /* 0x000000161404722b */ /* 0x010fd00000000004 */
[----:B-----5:R-:W-:Y:S01]  /*0470*/  DFMA R4, R14, R16, R4 ;  /* 0x000000100e04722b */ /* 0x020fe20000000004 */
[----:B------:R-:W-:Y:S10]  /*0480*/  BRA.U UP1, `(.L_x_2) ;  /* 0xfffffffd01707547 */ /* 0x000ff4000b83ffff */
[----:B------:R-:W-:-:S07]  /*0490*/  MOV R8, UR13 ;  /* 0x0000000d00087c02 */ /* 0x000fce0008000f00 */
.L_x_1:
[----:B------:R-:W-:-:S09]  /*04a0*/  UISETP.NE.AND UP1, UPT, UR11, URZ, UPT ;  /* 0x000000ff0b00728c */ /* 0x000fd2000bf25270 */
[----:B------:R-:W-:Y:S05]  /*04b0*/  BRA.U !UP1, `(.L_x_3) ;  /* 0x0000000109fc7547 */ /* 0x000fea000b800000 */
[----:B------:R-:W-:Y:S01]  /*04c0*/  UISETP.NE.AND UP1, UPT, UR12, URZ, UPT ;  /* 0x000000ff0c00728c */ /* 0x000fe2000bf25270 */
[----:B------:R-:W-:Y:S10]  /*04d0*/  BRA.U !UP0, `(.L_x_4) ;  /* 0x0000000108687547 */ /* 0x000ff4000b800000 */
[----:B------:R-:W0:Y:S01]  /*04e0*/  LDC R9, c[0x0][0x3a4] ;  /* 0x0000e900ff097b82 */ /* 0x000e220000000800 */
[C---:B------:R-:W-:Y:S01]  /*04f0*/  VIADD R7, R8.reuse, UR19 ;  /* 0x0000001308077c36 */ /* 0x040fe20008000000 */
[----:B------:R-:W-:-:S06]  /*0500*/  IADD3 R12, P0, PT, R8, UR19, RZ ;  /* 0x00000013080c7c10 */ /* 0x000fcc000ff1e0ff */
[----:B------:R-:W1:Y:S08]  /*0510*/  LDC.64 R2, c[0x0][0x390] ;  /* 0x0000e400ff027b82 */ /* 0x000e700000000a00 */
[----:B------:R-:W2:Y:S08]  /*0520*/  LDC.64 R26, c[0x0][0x380] ;  /* 0x0000e000ff1a7b82 */ /* 0x000eb00000000a00 */
[----:B------:R-:W3:Y:S01]  /*0530*/  LDC.64 R10, c[0x0][0x390] ;  /* 0x0000e400ff0a7b82 */ /* 0x000ee20000000a00 */
[----:B0-----:R-:W-:-:S02]  /*0540*/  IMAD R9, R9, UR18, R18 ;  /* 0x0000001209097c24 */ /* 0x001fc4000f8e0212 */
[----:B-1----:R-:W-:-:S06]  /*0550*/  IMAD.WIDE.U32 R2, R7, 0x8, R2 ;  /* 0x0000000807027825 */ /* 0x002fcc00078e0002 */
[----:B------:R-:W4:Y:S01]  /*0560*/  LDG.E.64 R2, desc[UR14][R2.64] ;  /* 0x0000000e02027981 */ /* 0x000f22000c1e1b00 */
[----:B--2---:R-:W-:Y:S01]  /*0570*/  IMAD.WIDE R26, R9, 0x8, R26 ;  /* 0x00000008091a7825 */ /* 0x004fe200078e021a */
[----:B------:R-:W-:-:S04]  /*0580*/  IADD3.X R9, PT, PT, RZ, RZ, RZ, P0, !PT ;  /* 0x000000ffff097210 */ /* 0x000fc800007fe4ff */
[----:B------:R-:W4:Y:S01]  /*0590*/  LDG.E.64 R6, desc[UR14][R26.64] ;  /* 0x0000000e1a067981 */ /* 0x000f22000c1e1b00 */
[----:B---3--:R-:W-:-:S03]  /*05a0*/  LEA R10, P0, R12, R10, 0x3 ;  /* 0x0000000a0c0a7211 */ /* 0x008fc600078018ff */
[----:B------:R-:W2:Y:S01]  /*05b0*/  LDG.E.64 R20, desc[UR14][R26.64+0x8] ;  /* 0x0000080e1a147981 */ /* 0x000ea2000c1e1b00 */
[----:B------:R-:W-:-:S03]  /*05c0*/  LEA.HI.X R11, R12, R11, R9, 0x3, P0 ;  /* 0x0000000b0c0b7211 */ /* 0x000fc600000f1c09 */
[----:B------:R-:W3:Y:S04]  /*05d0*/  LDG.E.64 R14, desc[UR14][R26.64+0x10] ;  /* 0x0000100e1a0e7981 */ /* 0x000ee8000c1e1b00 */
[----:B------:R-:W2:Y:S04]  /*05e0*/  LDG.E.64 R16, desc[UR14][R10.64+0x8] ;  /* 0x0000080e0a107981 */ /* 0x000ea8000c1e1b00 */
[----:B------:R-:W3:Y:S04]  /*05f0*/  LDG.E.64 R12, desc[UR14][R10.64+0x10] ;  /* 0x0000100e0a0c7981 */ /* 0x000ee8000c1e1b00 */
[----:B------:R-:W5:Y:S04]  /*0600*/  LDG.E.64 R22, desc[UR14][R26.64+0x18] ;  /* 0x0000180e1a167981 */ /* 0x000f68000c1e1b00 */
[----:B------:R-:W5:Y:S01]  /*0610*/  LDG.E.64 R24, desc[UR14][R10.64+0x18] ;  /* 0x0000180e0a187981 */ /* 0x000f62000c1e1b00 */
[----:B------:R-:W-:Y:S01]  /*0620*/  IADD3 R8, PT, PT, R8, 0x4, RZ ;  /* 0x0000000408087810 */ /* 0x000fe20007ffe0ff */
[----:B------:R-:W-:Y:S01]  /*0630*/  VIADD R18, R18, 0x4 ;  /* 0x0000000412127836 */ /* 0x000fe20000000000 */
[----:B----4-:R-:W-:-:S08]  /*0640*/  DFMA R6, R2, R6, R4 ;  /* 0x000000060206722b */ /* 0x010fd00000000004 */
[----:B--2---:R-:W-:-:S08]  /*0650*/  DFMA R6, R16, R20, R6 ;  /* 0x000000141006722b */ /* 0x004fd00000000006 */
[----:B---3--:R-:W-:-:S08]  /*0660*/  DFMA R6, R12, R14, R6 ;  /* 0x0000000e0c06722b */ /* 0x008fd00000000006 */
[----:B-----5:R-:W-:-:S11]  /*0670*/  DFMA R4, R24, R22, R6 ;  /* 0x000000161804722b */ /* 0x020fd60000000006 */
.L_x_4:
[----:B------:R-:W-:Y:S05]  /*0680*/  BRA.U !UP1, `(.L_x_3) ;  /* 0x0000000109887547 */ /* 0x000fea000b800000 */
[----:B------:R-:W-:Y:S02]  /*0690*/  UISETP.NE.AND UP1, UPT, UR12, 0x1, UPT ;  /* 0x000000010c00788c */ /* 0x000fe4000bf25270 */
[----:B------:R-:W-:-:S07]  /*06a0*/  ULOP3.LUT UP2, URZ, UR20, 0x1, URZ, 0xc0, !UPT ;  /* 0x0000000114ff7892 */ /* 0x000fce000f84c0ff */
[----:B------:R-:W-:Y:S05]  /*06b0*/  BRA.U !UP1, `(.L_x_5) ;  /* 0x0000000109507547 */ /* 0x000fea000b800000 */
[----:B------:R-:W0:Y:S01]  /*06c0*/  LDC R13, c[0x0][0x3a4] ;  /* 0x0000e900ff0d7b82 */ /* 0x000e220000000800 */
[C---:B------:R-:W-:Y:S02]  /*06d0*/  IADD3 R9, PT, PT, R8.reuse, UR19, RZ ;  /* 0x0000001308097c10 */ /* 0x040fe4000fffe0ff */
[----:B------:R-:W-:-:S05]  /*06e0*/  IADD3 R14, P0, PT, R8, UR19, RZ ;  /* 0x00000013080e7c10 */ /* 0x000fca000ff1e0ff */
[----:B------:R-:W1:Y:S08]  /*06f0*/  LDC.64 R6, c[0x0][0x390] ;  /* 0x0000e400ff067b82 */ /* 0x000e700000000a00 */
[----:B------:R-:W2:Y:S08]  /*0700*/  LDC.64 R10, c[0x0][0x380] ;  /* 0x0000e000ff0a7b82 */ /* 0x000eb00000000a00 */
[----:B------:R-:W3:Y:S01]  /*0710*/  LDC.64 R2, c[0x0][0x390] ;  /* 0x0000e400ff027b82 */ /* 0x000ee20000000a00 */
[----:B0-----:R-:W-:-:S02]  /*0720*/  IMAD R13, R13, UR18, R18 ;  /* 0x000000120d0d7c24 */ /* 0x001fc4000f8e0212 */
[----:B-1----:R-:W-:Y:S01]  /*0730*/  IMAD.WIDE.U32 R6, R9, 0x8, R6 ;  /* 0x0000000809067825 */ /* 0x002fe200078e0006 */
[----:B------:R-:W-:-:S05]  /*0740*/  IADD3.X R9, PT, PT, RZ, RZ, RZ, P0, !PT ;  /* 0x000000ffff097210 */ /* 0x000fca00007fe4ff */
[----:B------:R-:W4:Y:S01]  /*0750*/  LDG.E.64 R6, desc[UR14][R6.64] ;  /* 0x0000000e06067981 */ /* 0x000f22000c1e1b00 */
[----:B--2---:R-:W-:-:S05]  /*0760*/  IMAD.WIDE R10, R13, 0x8, R10 ;  /* 0x000000080d0a7825 */ /* 0x004fca00078e020a */
[----:B------:R-:W4:Y:S01]  /*0770*/  LDG.E.64 R12, desc[UR14][R10.64] ;  /* 0x0000000e0a0c7981 */ /* 0x000f22000c1e1b00 */
[----:B---3--:R-:W-:-:S04]  /*0780*/  LEA R2, P0, R14, R2, 0x3 ;  /* 0x000000020e027211 */ /* 0x008fc800078018ff */
[----:B------:R-:W-:Y:S02]  /*0790*/  LEA.HI.X R3, R14, R3, R9, 0x3, P0 ;  /* 0x000000030e037211 */ /* 0x000fe400000f1c09 */
[----:B------:R-:W2:Y:S04]  /*07a0*/  LDG.E.64 R14, desc[UR14][R10.64+0x8] ;  /* 0x0000080e0a0e7981 */ /* 0x000ea8000c1e1b00 */
[----:B------:R-:W2:Y:S01]  /*07b0*/  LDG.E.64 R2, desc[UR14][R2.64+0x8] ;  /* 0x0000080e02027981 */ /* 0x000ea2000c1e1b00 */
[----:B------:R-:W-:Y:S01]  /*07c0*/  VIADD R8, R8, 0x2 ;  /* 0x0000000208087836 */ /* 0x000fe20000000000 */
[----:B------:R-:W-:Y:S01]  /*07d0*/  IADD3 R18, PT, PT, R18, 0x2, RZ ;  /* 0x0000000212127810 */ /* 0x000fe20007ffe0ff */
[----:B----4-:R-:W-:-:S08]  /*07e0*/  DFMA R4, R6, R12, R4 ;  /* 0x0000000c0604722b */ /* 0x010fd00000000004 */
[----:B--2---:R-:W-:-:S11]  /*07f0*/  DFMA R4, R2, R14, R4 ;  /* 0x0000000e0204722b */ /* 0x004fd60000000004 */
.L_x_5:
[----:B------:R-:W-:Y:S05]  /*0800*/  BRA.U !UP2, `(.L_x_3) ;  /* 0x000000010a287547 */ /* 0x000fea000b800000 */
[----:B------:R-:W0:Y:S01]  /*0810*/  LDC R11, c[0x0][0x3a4] ;  /* 0x0000e900ff0b7b82 */ /* 0x000e220000000800 */
[----:B------:R-:W-:-:S07]  /*0820*/  IADD3 R9, PT, PT, R8, UR19, RZ ;  /* 0x0000001308097c10 */ /* 0x000fce000fffe0ff */
[----:B------:R-:W1:Y:S08]  /*0830*/  LDC.64 R2, c[0x0][0x390] ;  /* 0x0000e400ff027b82 */ /* 0x000e700000000a00 */
[----:B------:R-:W2:Y:S01]  /*0840*/  LDC.64 R6, c[0x0][0x380] ;  /* 0x0000e000ff067b82 */ /* 0x000ea20000000a00 */
[----:B0-----:R-:W-:Y:S02]  /*0850*/  IMAD R11, R11, UR18, R18 ;  /* 0x000000120b0b7c24 */ /* 0x001fe4000f8e0212 */
[----:B-1----:R-:W-:-:S06]  /*0860*/  IMAD.WIDE.U32 R2, R9, 0x8, R2 ;  /* 0x0000000809027825 */ /* 0x002fcc00078e0002 */
[----:B------:R-:W3:Y:S01]  /*0870*/  LDG.E.64 R2, desc[UR14][R2.64] ;  /* 0x0000000e02027981 */ /* 0x000ee2000c1e1b00 */
[----:B--2---:R-:W-:-:S06]  /*0880*/  IMAD.WIDE R6, R11, 0x8, R6 ;  /* 0x000000080b067825 */ /* 0x004fcc00078e0206 */
[----:B------:R-:W3:Y:S02]  /*0890*/  LDG.E.64 R6, desc[UR14][R6.64] ;  /* 0x0000000e06067981 */ /* 0x000ee4000c1e1b00 */
[----:B---3--:R-:W-:-:S11]  /*08a0*/  DFMA R4, R2, R6, R4 ;  /* 0x000000060204722b */ /* 0x008fd60000000004 */
.L_x_3:
[----:B------:R-:W-:-:S04]  /*08b0*/  UIADD3 UR4, UPT, UPT, UR4, 0x1, URZ ;  /* 0x0000000104047890 */ /* 0x000fc8000fffe0ff */
[----:B------:R-:W-:-:S04]  /*08c0*/  UIADD3 UR6, UPT, UPT, UR4, UR16, URZ ;  /* 0x0000001004067290 */ /* 0x000fc8000fffe0ff */
[----:B------:R-:W-:-:S09]  /*08d0*/  UISETP.GE.AND UP1, UPT, UR6, UR5, UPT ;  /* 0x000000050600728c */ /* 0x000fd2000bf26270 */
[----:B------:R-:W-:Y:S05]  /*08e0*/  BRA.U !UP1, `(.L_x_6) ;  /* 0xfffffff909147547 */ /* 0x000fea000b83ffff */
.L_x_0:
[----:B------:R-:W1:Y:S01]  /*08f0*/  LDC R7, c[0x0][0x3a8] ;  /* 0x0000ea00ff077b82 */ /* 0x000e620000000800 */
[----:B------:R-:W0:Y:S07]  /*0900*/  LDCU.64 UR4, c[0x0][0x398] ;  /* 0x00007300ff0477ac */ /* 0x000e2e0008000a00 */
[----:B------:R-:W3:Y:S01]  /*0910*/  LDC.64 R2, c[0x0][0x388] ;  /* 0x0000e200ff027b82 */ /* 0x000ee20000000a00 */
[----:B0-----:R-:W-:Y:S01]  /*0920*/  DADD R4, R4, UR4 ;  /* 0x0000000404047e29 */ /* 0x001fe20008000000 */
[----:B-12---:R-:W-:-:S04]  /*0930*/  IMAD R7, R7, UR16, R0 ;  /* 0x0000001007077c24 */ /* 0x006fc8000f8e0200 */
[----:B---3--:R-:W-:-:S05]  /*0940*/  IMAD.WIDE R2, R7, 0x8, R2 ;  /* 0x0000000807027825 */ /* 0x008fca00078e0202 */
[----:B------:R-:W-:Y:S01]  /*0950*/  STG.E.64 desc[UR14][R2.64], R4 ;  /* 0x0000000402007986 */ /* 0x000fe2000c101b0e */
[----:B------:R-:W-:Y:S05]  /*0960*/  EXIT ;  /* 0x000000000000794d */ /* 0x000fea0003800000 */
.L_x_7:
[----:B------:R-:W-:-:S00]  /*0970*/  BRA `(.L_x_7) ;  /* 0xfffffffc00fc7947 */ /* 0x000fc0000383ffff */
[----:B------:R-:W-:-:S00]  /*0980*/  NOP ;  /* 0x0000000000007918 */ /* 0x000fc00000000000 */
[----:B------:R-:W-:-:S00]  /*0990*/  NOP ;  /* 0x0000000000007918 */ /* 0x000fc00000000000 */
[----:B------:R-:W-:-:S00]  /*09a0*/  NOP ;  /* 0x0000000000007918 */ /* 0x000fc00000000000 */
[----:B------:R-:W-:-:S00]  /*09b0*/  NOP ;  /* 0x0000000000007918 */ /* 0x000fc00000000000 */
[----:B------:R-:W-:-:S00]  /*09c0*/  NOP ;  /* 0x0000000000007918 */ /* 0x000fc00000000000 */
[----:B------:R-:W-:-:S00]  /*09d0*/  NOP ;  /* 0x0000000000007918 */ /* 0x000fc00000000000 */
[----:B------:R-:W-:-:S00]  /*09e0*/  NOP ;  /* 0x0000000000007918 */ /* 0x000fc00000000000 */
[----:B------:R-:W-:-:S00]  /*09f0*/  NOP ;  /* 0x0000000000007918 */ /* 0x000fc00000000000 */
.L_x_8:


//--------------------- .nv.shared.reserved.0     --------------------------
	.section	.nv.shared.reserved.0,"aw",@nobits
	.weak		__nv_reservedSMEM_offset_0_alias
	.size		__nv_reservedSMEM_offset_0_alias, 0, 64
	.other		__nv_reservedSMEM_offset_0_alias,@"STO_CUDA_RESERVED_SHARED STV_DEFAULT"
__nv_reservedSMEM_offset_0_alias:
	.zero		0
	.zero		64


//--------------------- .nv.constant0._Z11kernel_convPdS_S_diiii --------------------------
	.section	.nv.constant0._Z11kernel_convPdS_S_diiii,"a",@progbits
	.sectionflags	@""
	.align	4
.nv.constant0._Z11kernel_convPdS_S_diiii:
	.zero		944


//--------------------- SYMBOLS --------------------------

	.type		.nv.reservedSmem.offset0,@object
	.size		.nv.reservedSmem.offset0,0x4
